//
// Generated by NVIDIA NVVM Compiler
//
// Compiler Build ID: CL-36424714
// Cuda compilation tools, release 13.0, V13.0.88
// Based on NVVM 20.0.0
//

.version 9.0
.target sm_100
.address_size 64

	// .globl	_Z9MaxPool2dPfiiiiS_i

.visible .entry _Z9MaxPool2dPfiiiiS_i(
	.param .u64 .ptr .align 1 _Z9MaxPool2dPfiiiiS_i_param_0,
	.param .u32 _Z9MaxPool2dPfiiiiS_i_param_1,
	.param .u32 _Z9MaxPool2dPfiiiiS_i_param_2,
	.param .u32 _Z9MaxPool2dPfiiiiS_i_param_3,
	.param .u32 _Z9MaxPool2dPfiiiiS_i_param_4,
	.param .u64 .ptr .align 1 _Z9MaxPool2dPfiiiiS_i_param_5,
	.param .u32 _Z9MaxPool2dPfiiiiS_i_param_6
)
{


	ret;

}


// ===== COMPILED SASS (sm_100) =====

	.target	sm_100

	.elftype	@"ET_EXEC"


//--------------------- .note.nv.tkinfo           --------------------------
	.section	.note.nv.tkinfo,"",@"SHT_NOTE"
	.sectionflags	@"SHF_NOTE_NV_TKINFO"
	.tkinfo
        /*0018*/ 	.word	0x00000002
        /*0030*/ 	.string	""
        /*0030*/ 	.string	"ptxas"
        /*0030*/ 	.string	"Cuda compilation tools, release 13.0, V13.0.88"
        /*0030*/ 	.string	"Build cuda_13.0.r13.0/compiler.36424714_0"
        /*0030*/ 	.string	"-arch sm_100 -m 64 "



//--------------------- .note.nv.cuinfo           --------------------------
	.section	.note.nv.cuinfo,"",@"SHT_NOTE"
	.sectionflags	@"SHF_NOTE_NV_CUINFO"
        /*0018*/ 	.short	0x0002
        /*001a*/ 	.short	0x0064
        /*001c*/ 	.short	0x0082
	.zero		2


//--------------------- .nv.info                  --------------------------
	.section	.nv.info,"",@"SHT_CUDA_INFO"
	.align	4


	//----- nvinfo : EIATTR_REGCOUNT
	.align		4
        /*0000*/ 	.byte	0x04, 0x2f
        /*0002*/ 	.short	(.L_1 - .L_0)
	.align		4
.L_0:
        /*0004*/ 	.word	index@(_Z9MaxPool2dPfiiiiS_i)
        /*0008*/ 	.word	0x00000004


	//----- nvinfo : EIATTR_FRAME_SIZE
	.align		4
.L_1:
        /*000c*/ 	.byte	0x04, 0x11
        /*000e*/ 	.short	(.L_3 - .L_2)
	.align		4
.L_2:
        /*0010*/ 	.word	index@(_Z9MaxPool2dPfiiiiS_i)
        /*0014*/ 	.word	0x00000000


	//----- nvinfo : EIATTR_MIN_STACK_SIZE
	.align		4
.L_3:
        /*0018*/ 	.byte	0x04, 0x12
        /*001a*/ 	.short	(.L_5 - .L_4)
	.align		4
.L_4:
        /*001c*/ 	.word	index@(_Z9MaxPool2dPfiiiiS_i)
        /*0020*/ 	.word	0x00000000
.L_5:


//--------------------- .nv.compat                --------------------------
	.section	.nv.compat,"",@"SHT_CUDA_COMPAT_INFO"
	.align	4
        /*0000*/ 	.byte	0x02, 0x09, 0x00, 0x00, 0x02, 0x02, 0x01, 0x00, 0x02, 0x05, 0x05, 0x00, 0x03, 0x07, 0x01, 0x01
        /*0010*/ 	.byte	0x02, 0x03, 0x00, 0x00, 0x02, 0x06, 0x01, 0x00, 0x04, 0x0b, 0x08, 0x00, 0x09, 0x00, 0x00, 0x00
        /*0020*/ 	.byte	0x00, 0x00, 0x00, 0x00


//--------------------- .nv.info._Z9MaxPool2dPfiiiiS_i --------------------------
	.section	.nv.info._Z9MaxPool2dPfiiiiS_i,"",@"SHT_CUDA_INFO"
	.sectionflags	@""
	.align	4


	//----- nvinfo : EIATTR_CUDA_API_VERSION
	.align		4
        /*0000*/ 	.byte	0x04, 0x37
        /*0002*/ 	.short	(.L_7 - .L_6)
.L_6:
        /*0004*/ 	.word	0x00000082


	//----- nvinfo : EIATTR_KPARAM_INFO
	.align		4
.L_7:
        /*0008*/ 	.byte	0x04, 0x17
        /*000a*/ 	.short	(.L_9 - .L_8)
.L_8:
        /*000c*/ 	.word	0x00000000
        /*0010*/ 	.short	0x0006
        /*0012*/ 	.short	0x0020
        /*0014*/ 	.byte	0x00, 0xf0, 0x11, 0x00


	//----- nvinfo : EIATTR_KPARAM_INFO
	.align		4
.L_9:
        /*0018*/ 	.byte	0x04, 0x17
        /*001a*/ 	.short	(.L_11 - .L_10)
.L_10:
        /*001c*/ 	.word	0x00000000
        /*0020*/ 	.short	0x0005
        /*0022*/ 	.short	0x0018
        /*0024*/ 	.byte	0x00, 0xf5, 0x21, 0x00


	//----- nvinfo : EIATTR_KPARAM_INFO
	.align		4
.L_11:
        /*0028*/ 	.byte	0x04, 0x17
        /*002a*/ 	.short	(.L_13 - .L_12)
.L_12:
        /*002c*/ 	.word	0x00000000
        /*0030*/ 	.short	0x0004
        /*0032*/ 	.short	0x0014
        /*0034*/ 	.byte	0x00, 0xf0, 0x11, 0x00


	//----- nvinfo : EIATTR_KPARAM_INFO
	.align		4
.L_13:
        /*0038*/ 	.byte	0x04, 0x17
        /*003a*/ 	.short	(.L_15 - .L_14)
.L_14:
        /*003c*/ 	.word	0x00000000
        /*0040*/ 	.short	0x0003
        /*0042*/ 	.short	0x0010
        /*0044*/ 	.byte	0x00, 0xf0, 0x11, 0x00


	//----- nvinfo : EIATTR_KPARAM_INFO
	.align		4
.L_15:
        /*0048*/ 	.byte	0x04, 0x17
        /*004a*/ 	.short	(.L_17 - .L_16)
.L_16:
        /*004c*/ 	.word	0x00000000
        /*0050*/ 	.short	0x0002
        /*0052*/ 	.short	0x000c
        /*0054*/ 	.byte	0x00, 0xf0, 0x11, 0x00


	//----- nvinfo : EIATTR_KPARAM_INFO
	.align		4
.L_17:
        /*0058*/ 	.byte	0x04, 0x17
        /*005a*/ 	.short	(.L_19 - .L_18)
.L_18:
        /*005c*/ 	.word	0x00000000
        /*0060*/ 	.short	0x0001
        /*0062*/ 	.short	0x0008
        /*0064*/ 	.byte	0x00, 0xf0, 0x11, 0x00


	//----- nvinfo : EIATTR_KPARAM_INFO
	.align		4
.L_19:
        /*0068*/ 	.byte	0x04, 0x17
        /*006a*/ 	.short	(.L_21 - .L_20)
.L_20:
        /*006c*/ 	.word	0x00000000
        /*0070*/ 	.short	0x0000
        /*0072*/ 	.short	0x0000
        /*0074*/ 	.byte	0x00, 0xf5, 0x21, 0x00


	//----- nvinfo : EIATTR_SPARSE_MMA_MASK
	.align		4
.L_21:
        /*0078*/ 	.byte	0x03, 0x50
        /*007a*/ 	.short	0x0000


	//----- nvinfo : EIATTR_MAXREG_COUNT
	.align		4
        /*007c*/ 	.byte	0x03, 0x1b
        /*007e*/ 	.short	0x00ff


	//----- nvinfo : EIATTR_MERCURY_ISA_VERSION
	.align		4
        /*0080*/ 	.byte	0x03, 0x5f
        /*0082*/ 	.short	0x0101


	//----- nvinfo : EIATTR_VRC_CTA_INIT_COUNT
	.align		4
        /*0084*/ 	.byte	0x02, 0x4a
	.zero		1
	.zero		1


	//----- nvinfo : EIATTR_EXIT_INSTR_OFFSETS
	.align		4
        /*0088*/ 	.byte	0x04, 0x1c
        /*008a*/ 	.short	(.L_23 - .L_22)


	//   ....[0]....
.L_22:
        /*008c*/ 	.word	0x00000010


	//----- nvinfo : EIATTR_CBANK_PARAM_SIZE
	.align		4
.L_23:
        /*0090*/ 	.byte	0x03, 0x19
        /*0092*/ 	.short	0x0024


	//----- nvinfo : EIATTR_PARAM_CBANK
	.align		4
        /*0094*/ 	.byte	0x04, 0x0a
        /*0096*/ 	.short	(.L_25 - .L_24)
	.align		4
.L_24:
        /*0098*/ 	.word	index@(.nv.constant0._Z9MaxPool2dPfiiiiS_i)
        /*009c*/ 	.short	0x0380
        /*009e*/ 	.short	0x0024


	//----- nvinfo : EIATTR_SW_WAR
	.align		4
.L_25:
        /*00a0*/ 	.byte	0x04, 0x36
        /*00a2*/ 	.short	(.L_27 - .L_26)
.L_26:
        /*00a4*/ 	.word	0x00000008
.L_27:


//--------------------- .nv.callgraph             --------------------------
	.section	.nv.callgraph,"",@"SHT_CUDA_CALLGRAPH"
	.align	4
	.sectionentsize	8
	.align		4
        /*0000*/ 	.word	0x00000000
	.align		4
        /*0004*/ 	.word	0xffffffff
	.align		4
        /*0008*/ 	.word	0x00000000
	.align		4
        /*000c*/ 	.word	0xfffffffe
	.align		4
        /*0010*/ 	.word	0x00000000
	.align		4
        /*0014*/ 	.word	0xfffffffd
	.align		4
        /*0018*/ 	.word	0x00000000
	.align		4
        /*001c*/ 	.word	0xfffffffc


//--------------------- .text._Z9MaxPool2dPfiiiiS_i --------------------------
	.section	.text._Z9MaxPool2dPfiiiiS_i,"ax",@progbits
	.align	128
        .global         _Z9MaxPool2dPfiiiiS_i
        .type           _Z9MaxPool2dPfiiiiS_i,@function
        .size           _Z9MaxPool2dPfiiiiS_i,(.L_x_1 - _Z9MaxPool2dPfiiiiS_i)
        .other          _Z9MaxPool2dPfiiiiS_i,@"STO_CUDA_ENTRY STV_DEFAULT"
_Z9MaxPool2dPfiiiiS_i:
.text._Z9MaxPool2dPfiiiiS_i:
[----:B------:R-:W-:Y:S01]  /*0000*/  LDC R1, c[0x0][0x37c] ;  /* 0x0000df00ff017b82 */ /* 0x000fe20000000800 */
[----:B------:R-:W-:Y:S05]  /*0010*/  EXIT ;  /* 0x000000000000794d */ /* 0x000fea0003800000 */
.L_x_0:
[----:B------:R-:W-:-:S00]  /*0020*/  BRA `(.L_x_0) ;  /* 0xfffffffc00fc7947 */ /* 0x000fc0000383ffff */
[----:B------:R-:W-:-:S00]  /*0030*/  NOP ;  /* 0x0000000000007918 */ /* 0x000fc00000000000 */
        /* <DEDUP_REMOVED lines=12> */
.L_x_1:


//--------------------- .nv.shared.reserved.0     --------------------------
	.section	.nv.shared.reserved.0,"aw",@nobits
	.weak		__nv_reservedSMEM_offset_0_alias
	.size		__nv_reservedSMEM_offset_0_alias, 0, 64
	.other		__nv_reservedSMEM_offset_0_alias,@"STO_CUDA_RESERVED_SHARED STV_DEFAULT"
__nv_reservedSMEM_offset_0_alias:
	.zero		0
	.zero		64


//--------------------- .nv.constant0._Z9MaxPool2dPfiiiiS_i --------------------------
	.section	.nv.constant0._Z9MaxPool2dPfiiiiS_i,"a",@progbits
	.sectionflags	@""
	.align	4
.nv.constant0._Z9MaxPool2dPfiiiiS_i:
	.zero		932


//--------------------- SYMBOLS --------------------------

	.type		.nv.reservedSmem.offset0,@object
	.size		.nv.reservedSmem.offset0,0x4
